	.headerflags	@"EF_CUDA_TEXMODE_UNIFIED EF_CUDA_64BIT_ADDRESS EF_CUDA_ACCELERATORS EF_CUDA_SM90 EF_CUDA_VIRTUAL_SM(EF_CUDA_SM90)"
	.elftype	@"ET_EXEC"


//--------------------- .nv.info                  --------------------------
	.section	.nv.info,"",@"SHT_CUDA_INFO"
	.align	4


	//----- nvinfo : EIATTR_REGCOUNT
	.align		4
        /*0000*/ 	.byte	0x04, 0x2f
        /*0002*/ 	.short	(.L_3 - .L_2)
	.align		4
.L_2:
        /*0004*/ 	.word	index@(triton_poi_fused__native_batch_norm_legit_no_training_relu_24)
        /*0008*/ 	.word	0x00000020


	//----- nvinfo : EIATTR_MIN_STACK_SIZE
	.align		4
.L_3:
        /*000c*/ 	.byte	0x04, 0x12
        /*000e*/ 	.short	(.L_5 - .L_4)
	.align		4
.L_4:
        /*0010*/ 	.word	index@(triton_poi_fused__native_batch_norm_legit_no_training_relu_24)
        /*0014*/ 	.word	0x00000000


	//----- nvinfo : EIATTR_FRAME_SIZE
	.align		4
.L_5:
        /*0018*/ 	.byte	0x04, 0x11
        /*001a*/ 	.short	(.L_7 - .L_6)
	.align		4
.L_6:
        /*001c*/ 	.word	index@(triton_poi_fused__native_batch_norm_legit_no_training_relu_24)
        /*0020*/ 	.word	0x00000000


	//----- nvinfo : EIATTR_MIN_STACK_SIZE
	.align		4
.L_7:
        /*0024*/ 	.byte	0x04, 0x12
        /*0026*/ 	.short	(.L_9 - .L_8)
	.align		4
.L_8:
        /*0028*/ 	.word	index@(triton_poi_fused__native_batch_norm_legit_no_training_relu_24)
        /*002c*/ 	.word	0x00000000
.L_9:


//--------------------- .nv.info.triton_poi_fused__native_batch_norm_legit_no_training_relu_24 --------------------------
	.section	.nv.info.triton_poi_fused__native_batch_norm_legit_no_training_relu_24,"",@"SHT_CUDA_INFO"
	.sectionflags	@""
	.align	4


	//----- nvinfo : EIATTR_CUDA_API_VERSION
	.align		4
        /*0000*/ 	.byte	0x04, 0x37
        /*0002*/ 	.short	(.L_11 - .L_10)
.L_10:
        /*0004*/ 	.word	0x0000007c


	//----- nvinfo : EIATTR_KPARAM_INFO
	.align		4
.L_11:
        /*0008*/ 	.byte	0x04, 0x17
        /*000a*/ 	.short	(.L_13 - .L_12)
.L_12:
        /*000c*/ 	.word	0x00000000
        /*0010*/ 	.short	0x0006
        /*0012*/ 	.short	0x0030
        /*0014*/ 	.byte	0x00, 0xf0, 0x11, 0x00


	//----- nvinfo : EIATTR_KPARAM_INFO
	.align		4
.L_13:
        /*0018*/ 	.byte	0x04, 0x17
        /*001a*/ 	.short	(.L_15 - .L_14)
.L_14:
        /*001c*/ 	.word	0x00000000
        /*0020*/ 	.short	0x0005
        /*0022*/ 	.short	0x0028
        /*0024*/ 	.byte	0x00, 0xf4, 0x21, 0x00


	//----- nvinfo : EIATTR_KPARAM_INFO
	.align		4
.L_15:
        /*0028*/ 	.byte	0x04, 0x17
        /*002a*/ 	.short	(.L_17 - .L_16)
.L_16:
        /*002c*/ 	.word	0x00000000
        /*0030*/ 	.short	0x0004
        /*0032*/ 	.short	0x0020
        /*0034*/ 	.byte	0x00, 0xf4, 0x21, 0x00


	//----- nvinfo : EIATTR_KPARAM_INFO
	.align		4
.L_17:
        /*0038*/ 	.byte	0x04, 0x17
        /*003a*/ 	.short	(.L_19 - .L_18)
.L_18:
        /*003c*/ 	.word	0x00000000
        /*0040*/ 	.short	0x0003
        /*0042*/ 	.short	0x0018
        /*0044*/ 	.byte	0x00, 0xf4, 0x21, 0x00


	//----- nvinfo : EIATTR_KPARAM_INFO
	.align		4
.L_19:
        /*0048*/ 	.byte	0x04, 0x17
        /*004a*/ 	.short	(.L_21 - .L_20)
.L_20:
        /*004c*/ 	.word	0x00000000
        /*0050*/ 	.short	0x0002
        /*0052*/ 	.short	0x0010
        /*0054*/ 	.byte	0x00, 0xf4, 0x21, 0x00


	//----- nvinfo : EIATTR_KPARAM_INFO
	.align		4
.L_21:
        /*0058*/ 	.byte	0x04, 0x17
        /*005a*/ 	.short	(.L_23 - .L_22)
.L_22:
        /*005c*/ 	.word	0x00000000
        /*0060*/ 	.short	0x0001
        /*0062*/ 	.short	0x0008
        /*0064*/ 	.byte	0x00, 0xf4, 0x21, 0x00


	//----- nvinfo : EIATTR_KPARAM_INFO
	.align		4
.L_23:
        /*0068*/ 	.byte	0x04, 0x17
        /*006a*/ 	.short	(.L_25 - .L_24)
.L_24:
        /*006c*/ 	.word	0x00000000
        /*0070*/ 	.short	0x0000
        /*0072*/ 	.short	0x0000
        /*0074*/ 	.byte	0x00, 0xf4, 0x21, 0x00


	//----- nvinfo : EIATTR_SPARSE_MMA_MASK
	.align		4
.L_25:
        /*0078*/ 	.byte	0x03, 0x50
        /*007a*/ 	.short	0x0000


	//----- nvinfo : EIATTR_MAXREG_COUNT
	.align		4
        /*007c*/ 	.byte	0x03, 0x1b
        /*007e*/ 	.short	0x00ff


	//----- nvinfo : EIATTR_EXIT_INSTR_OFFSETS
	.align		4
        /*0080*/ 	.byte	0x04, 0x1c
        /*0082*/ 	.short	(.L_27 - .L_26)


	//   ....[0]....
.L_26:
        /*0084*/ 	.word	0x00000650


	//   ....[1]....
        /*0088*/ 	.word	0x00000670


	//----- nvinfo : EIATTR_REQNTID
	.align		4
.L_27:
        /*008c*/ 	.byte	0x04, 0x10
        /*008e*/ 	.short	(.L_29 - .L_28)
.L_28:
        /*0090*/ 	.word	0x00000080
        /*0094*/ 	.word	0x00000001
        /*0098*/ 	.word	0x00000001


	//----- nvinfo : EIATTR_CBANK_PARAM_SIZE
	.align		4
.L_29:
        /*009c*/ 	.byte	0x03, 0x19
        /*009e*/ 	.short	0x0034


	//----- nvinfo : EIATTR_PARAM_CBANK
	.align		4
        /*00a0*/ 	.byte	0x04, 0x0a
        /*00a2*/ 	.short	(.L_31 - .L_30)
	.align		4
.L_30:
        /*00a4*/ 	.word	index@(.nv.constant0.triton_poi_fused__native_batch_norm_legit_no_training_relu_24)
        /*00a8*/ 	.short	0x0210
        /*00aa*/ 	.short	0x0034


	//----- nvinfo : EIATTR_SW_WAR
	.align		4
.L_31:
        /*00ac*/ 	.byte	0x04, 0x36
        /*00ae*/ 	.short	(.L_33 - .L_32)
.L_32:
        /*00b0*/ 	.word	0x00000008
.L_33:


//--------------------- .nv.callgraph             --------------------------
	.section	.nv.callgraph,"",@"SHT_CUDA_CALLGRAPH"
	.align	4
	.sectionentsize	8
	.align		4
        /*0000*/ 	.word	0x00000000
	.align		4
        /*0004*/ 	.word	0xffffffff
	.align		4
        /*0008*/ 	.word	0x00000000
	.align		4
        /*000c*/ 	.word	0xfffffffe
	.align		4
        /*0010*/ 	.word	0x00000000
	.align		4
        /*0014*/ 	.word	0xfffffffd
	.align		4
        /*0018*/ 	.word	0x00000000
	.align		4
        /*001c*/ 	.word	0xfffffffc


//--------------------- .nv.constant4             --------------------------
	.section	.nv.constant4,"a",@progbits
	.align	8
	.align		8
.nv.constant4:
        /*0000*/ 	.dword	_$_str
	.align		8
        /*0008*/ 	.dword	_$_str_$_2


//--------------------- .text.triton_poi_fused__native_batch_norm_legit_no_training_relu_24 --------------------------
	.section	.text.triton_poi_fused__native_batch_norm_legit_no_training_relu_24,"ax",@progbits
	.align	128
        .global         triton_poi_fused__native_batch_norm_legit_no_training_relu_24
        .type           triton_poi_fused__native_batch_norm_legit_no_training_relu_24,@function
        .size           triton_poi_fused__native_batch_norm_legit_no_training_relu_24,(.L_x_1 - triton_poi_fused__native_batch_norm_legit_no_training_relu_24)
        .other          triton_poi_fused__native_batch_norm_legit_no_training_relu_24,@"STO_CUDA_ENTRY STV_DEFAULT"
triton_poi_fused__native_batch_norm_legit_no_training_relu_24:
.text.triton_poi_fused__native_batch_norm_legit_no_training_relu_24:
[----:B------:R-:W0:Y:S01]  /*0000*/  LDC R1, c[0x0][0x28] ;  /* 0x00000a00ff017b82 */ /* 0x000e220000000800 */
[----:B------:R-:W1:Y:S01]  /*0010*/  S2R R0, SR_TID.X ;  /* 0x0000000000007919 */ /* 0x000e620000002100 */
[----:B------:R-:W-:-:S06]  /*0020*/  HFMA2.MMA R2, -RZ, RZ, 0, 0 ;  /* 0x00000000ff027435 */ /* 0x000fcc00000001ff */
[----:B------:R-:W2:Y:S01]  /*0030*/  LDC.64 R10, c[0x0][0x220] ;  /* 0x00008800ff0a7b82 */ /* 0x000ea20000000a00 */
[----:B------:R-:W-:Y:S01]  /*0040*/  CS2R R20, SRZ ;  /* 0x0000000000147805 */ /* 0x000fe2000001ff00 */
[----:B------:R-:W3:Y:S01]  /*0050*/  S2R R3, SR_CTAID.X ;  /* 0x0000000000037919 */ /* 0x000ee20000002500 */
[----:B------:R-:W-:Y:S01]  /*0060*/  CS2R R22, SRZ ;  /* 0x0000000000167805 */ /* 0x000fe2000001ff00 */
[----:B------:R-:W-:-:S04]  /*0070*/  ULDC.64 UR4, c[0x0][0x208] ;  /* 0x0000820000047ab9 */ /* 0x000fc80000000a00 */
[----:B------:R-:W4:Y:S08]  /*0080*/  LDC.64 R26, c[0x0][0x210] ;  /* 0x00008400ff1a7b82 */ /* 0x000f300000000a00 */
[----:B------:R-:W5:Y:S08]  /*0090*/  LDC.64 R28, c[0x0][0x218] ;  /* 0x00008600ff1c7b82 */ /* 0x000f700000000a00 */
[----:B------:R-:W5:Y:S01]  /*00a0*/  LDC.64 R12, c[0x0][0x230] ;  /* 0x00008c00ff0c7b82 */ /* 0x000f620000000a00 */
[----:B-1----:R-:W-:-:S07]  /*00b0*/  SHF.L.U32 R0, R0, 0x2, RZ ;  /* 0x0000000200007819 */ /* 0x002fce00000006ff */
[----:B------:R-:W1:Y:S01]  /*00c0*/  LDC.64 R24, c[0x0][0x228] ;  /* 0x00008a00ff187b82 */ /* 0x000e620000000a00 */
[----:B------:R-:W-:-:S04]  /*00d0*/  LOP3.LUT R0, R0, 0x1fc, RZ, 0xc0, !PT ;  /* 0x000001fc00007812 */ /* 0x000fc800078ec0ff */
[----:B---3--:R-:W-:-:S04]  /*00e0*/  LEA R3, R3, R0, 0x9 ;  /* 0x0000000003037211 */ /* 0x008fc800078e48ff */
[C---:B------:R-:W-:Y:S01]  /*00f0*/  ISETP.GE.AND P0, PT, R3.reuse, 0x9c00, PT ;  /* 0x00009c000300780c */ /* 0x040fe20003f06270 */
[----:B------:R-:W-:-:S05]  /*0100*/  IMAD.HI R0, R3, -0x2df2df2d, R2 ;  /* 0xd20d20d303007827 */ /* 0x000fca00078e0202 */
[----:B------:R-:W-:-:S04]  /*0110*/  SHF.R.U32.HI R5, RZ, 0x1f, R0 ;  /* 0x0000001fff057819 */ /* 0x000fc80000011600 */
[----:B------:R-:W-:-:S05]  /*0120*/  LEA.HI.SX32 R5, R0, R5, 0x17 ;  /* 0x0000000500057211 */ /* 0x000fca00078fbaff */
[----:B------:R-:W-:-:S04]  /*0130*/  IMAD R0, R5, -0x270, R3 ;  /* 0xfffffd9005007824 */ /* 0x000fc800078e0203 */
[----:B--2---:R-:W-:-:S05]  /*0140*/  IMAD.WIDE R10, R0, 0x4, R10 ;  /* 0x00000004000a7825 */ /* 0x004fca00078e020a */
[----:B------:R2:W3:Y:S01]  /*0150*/  @!P0 LDG.E.EL.128 R20, desc[UR4][R10.64] ;  /* 0x000000040a148981 */ /* 0x0004e2000c2e1d00 */
[----:B------:R-:W-:Y:S02]  /*0160*/  CS2R R4, SRZ ;  /* 0x0000000000047805 */ /* 0x000fe4000001ff00 */
[----:B------:R-:W-:Y:S02]  /*0170*/  CS2R R6, SRZ ;  /* 0x0000000000067805 */ /* 0x000fe4000001ff00 */
[----:B------:R-:W-:Y:S01]  /*0180*/  CS2R R8, SRZ ;  /* 0x0000000000087805 */ /* 0x000fe2000001ff00 */
[----:B----4-:R-:W-:-:S04]  /*0190*/  IMAD.WIDE R26, R3, 0x4, R26 ;  /* 0x00000004031a7825 */ /* 0x010fc800078e021a */
[----:B-----5:R-:W-:Y:S01]  /*01a0*/  IMAD.WIDE R28, R0, 0x4, R28 ;  /* 0x00000004001c7825 */ /* 0x020fe200078e021c */
[----:B------:R-:W4:Y:S01]  /*01b0*/  @!P0 LDG.E.128 R4, desc[UR4][R26.64] ;  /* 0x000000041a048981 */ /* 0x000f22000c1e1d00 */
[----:B--2---:R-:W-:-:S06]  /*01c0*/  CS2R R10, SRZ ;  /* 0x00000000000a7805 */ /* 0x004fcc000001ff00 */
[----:B------:R2:W4:Y:S01]  /*01d0*/  @!P0 LDG.E.EL.128 R8, desc[UR4][R28.64] ;  /* 0x000000041c088981 */ /* 0x000522000c2e1d00 */
[----:B------:R-:W-:Y:S02]  /*01e0*/  CS2R R14, SRZ ;  /* 0x00000000000e7805 */ /* 0x000fe4000001ff00 */
[----:B------:R-:W-:Y:S02]  /*01f0*/  CS2R R16, SRZ ;  /* 0x0000000000107805 */ /* 0x000fe4000001ff00 */
[----:B------:R-:W-:Y:S01]  /*0200*/  CS2R R18, SRZ ;  /* 0x0000000000127805 */ /* 0x000fe2000001ff00 */
[----:B-1----:R-:W-:-:S04]  /*0210*/  IMAD.WIDE R24, R0, 0x4, R24 ;  /* 0x0000000400187825 */ /* 0x002fc800078e0218 */
[----:B0-2---:R-:W-:Y:S01]  /*0220*/  IMAD.WIDE R28, R0, 0x4, R12 ;  /* 0x00000004001c7825 */ /* 0x005fe200078e020c */
[----:B------:R-:W-:-:S04]  /*0230*/  CS2R R12, SRZ ;  /* 0x00000000000c7805 */ /* 0x000fc8000001ff00 */
[----:B------:R-:W2:Y:S04]  /*0240*/  @!P0 LDG.E.EL.128 R16, desc[UR4][R28.64] ;  /* 0x000000041c108981 */ /* 0x000ea8000c2e1d00 */
[----:B------:R0:W2:Y:S01]  /*0250*/  @!P0 LDG.E.EL.128 R12, desc[UR4][R24.64] ;  /* 0x00000004180c8981 */ /* 0x0000a2000c2e1d00 */
[----:B---3--:R-:W-:Y:S01]  /*0260*/  FADD R21, R21, 9.9999997473787516356e-06 ;  /* 0x3727c5ac15157421 */ /* 0x008fe20000000000 */
[----:B------:R-:W-:-:S03]  /*0270*/  FADD R0, R22, 9.9999997473787516356e-06 ;  /* 0x3727c5ac16007421 */ /* 0x000fc60000000000 */
[----:B------:R-:W1:Y:S01]  /*0280*/  MUFU.SQRT R26, R21 ;  /* 0x00000015001a7308 */ /* 0x000e620000002000 */
[----:B------:R-:W-:-:S07]  /*0290*/  FADD R23, R23, 9.9999997473787516356e-06 ;  /* 0x3727c5ac17177421 */ /* 0x000fce0000000000 */
[----:B0-----:R-:W0:Y:S01]  /*02a0*/  MUFU.SQRT R25, R0 ;  /* 0x0000000000197308 */ /* 0x001e220000002000 */
[----:B------:R-:W-:Y:S01]  /*02b0*/  FADD R20, R20, 9.9999997473787516356e-06 ;  /* 0x3727c5ac14147421 */ /* 0x000fe20000000000 */
[----:B-1----:R-:W-:-:S06]  /*02c0*/  FSETP.GT.AND P6, PT, R26, 8.50705917302346158658e+37, PT ;  /* 0x7e8000001a00780b */ /* 0x002fcc0003fc4000 */
[----:B------:R-:W1:Y:S08]  /*02d0*/  MUFU.SQRT R24, R23 ;  /* 0x0000001700187308 */ /* 0x000e700000002000 */
[----:B------:R3:W5:Y:S01]  /*02e0*/  MUFU.SQRT R27, R20 ;  /* 0x00000014001b7308 */ /* 0x0007620000002000 */
[----:B0-----:R-:W-:Y:S02]  /*02f0*/  FSETP.GT.AND P2, PT, R25, 8.50705917302346158658e+37, PT ;  /* 0x7e8000001900780b */ /* 0x001fe40003f44000 */
[----:B------:R-:W-:-:S02]  /*0300*/  MOV R22, 0x3e800000 ;  /* 0x3e80000000167802 */ /* 0x000fc40000000f00 */
[C---:B------:R-:W-:Y:S01]  /*0310*/  FSETP.GEU.AND P4, PT, R26.reuse, 1.175494350822287508e-38, PT ;  /* 0x008000001a00780b */ /* 0x040fe20003f8e000 */
[----:B------:R-:W-:Y:S01]  /*0320*/  @P6 FMUL R26, R26, 0.25 ;  /* 0x3e8000001a1a6820 */ /* 0x000fe20000400000 */
[----:B------:R-:W-:Y:S02]  /*0330*/  FSEL R0, R22, 1, P6 ;  /* 0x3f80000016007808 */ /* 0x000fe40003000000 */
[----:B-1----:R-:W-:Y:S01]  /*0340*/  FSETP.GT.AND P6, PT, R24, 8.50705917302346158658e+37, PT ;  /* 0x7e8000001800780b */ /* 0x002fe20003fc4000 */
[----:B----4-:R-:W-:Y:S01]  /*0350*/  FADD R5, -R9, R5 ;  /* 0x0000000509057221 */ /* 0x010fe20000000100 */
[C---:B------:R-:W-:Y:S01]  /*0360*/  FSETP.GEU.AND P5, PT, R25.reuse, 1.175494350822287508e-38, PT ;  /* 0x008000001900780b */ /* 0x040fe20003fae000 */
[----:B---3--:R-:W0:Y:S01]  /*0370*/  LDC.64 R20, c[0x0][0x238] ;  /* 0x00008e00ff147b82 */ /* 0x008e220000000a00 */
[----:B------:R-:W-:Y:S01]  /*0380*/  FSEL R2, R22, 1, P2 ;  /* 0x3f80000016027808 */ /* 0x000fe20001000000 */
[----:B------:R-:W-:Y:S01]  /*0390*/  @P2 FMUL R25, R25, 0.25 ;  /* 0x3e80000019192820 */ /* 0x000fe20000400000 */
[----:B-----5:R-:W-:-:S02]  /*03a0*/  FSETP.GT.AND P1, PT, R27, 8.50705917302346158658e+37, PT ;  /* 0x7e8000001b00780b */ /* 0x020fc40003f24000 */
[----:B------:R-:W-:Y:S02]  /*03b0*/  FSETP.GEU.AND P2, PT, R24, 1.175494350822287508e-38, PT ;  /* 0x008000001800780b */ /* 0x000fe40003f4e000 */
[----:B------:R-:W-:-:S03]  /*03c0*/  FSETP.GEU.AND P3, PT, R27, 1.175494350822287508e-38, PT ;  /* 0x008000001b00780b */ /* 0x000fc60003f6e000 */
[----:B------:R-:W-:Y:S02]  /*03d0*/  @P6 FMUL R24, R24, 0.25 ;  /* 0x3e80000018186820 */ /* 0x000fe40000400000 */
[----:B------:R-:W-:-:S04]  /*03e0*/  @!P5 FMUL R25, R25, 16777216 ;  /* 0x4b8000001919d820 */ /* 0x000fc80000400000 */
[----:B------:R-:W-:Y:S02]  /*03f0*/  @P1 FMUL R27, R27, 0.25 ;  /* 0x3e8000001b1b1820 */ /* 0x000fe40000400000 */
[----:B------:R-:W-:Y:S01]  /*0400*/  @!P2 FMUL R24, R24, 16777216 ;  /* 0x4b8000001818a820 */ /* 0x000fe20000400000 */
[----:B------:R-:W-:Y:S01]  /*0410*/  @!P4 FMUL R26, R26, 16777216 ;  /* 0x4b8000001a1ac820 */ /* 0x000fe20000400000 */
[----:B------:R-:W-:Y:S01]  /*0420*/  @!P3 FMUL R27, R27, 16777216 ;  /* 0x4b8000001b1bb820 */ /* 0x000fe20000400000 */
[----:B------:R-:W-:Y:S01]  /*0430*/  MUFU.RCP R25, R25 ;  /* 0x0000001900197308 */ /* 0x000fe20000001000 */
[----:B------:R-:W-:-:S07]  /*0440*/  FSEL R9, R22, 1, P6 ;  /* 0x3f80000016097808 */ /* 0x000fce0003000000 */
[----:B------:R-:W-:Y:S01]  /*0450*/  MUFU.RCP R23, R27 ;  /* 0x0000001b00177308 */ /* 0x000fe20000001000 */
[----:B------:R-:W-:-:S07]  /*0460*/  FSEL R22, R22, 1, P1 ;  /* 0x3f80000016167808 */ /* 0x000fce0000800000 */
[----:B------:R-:W1:Y:S08]  /*0470*/  MUFU.RCP R24, R24 ;  /* 0x0000001800187308 */ /* 0x000e700000001000 */
[----:B------:R-:W3:Y:S01]  /*0480*/  MUFU.RCP R29, R26 ;  /* 0x0000001a001d7308 */ /* 0x000ee20000001000 */
[----:B------:R-:W-:Y:S01]  /*0490*/  @!P2 FMUL R9, R9, 16777216 ;  /* 0x4b8000000909a820 */ /* 0x000fe20000400000 */
[----:B------:R-:W-:Y:S01]  /*04a0*/  @!P5 FMUL R2, R2, 16777216 ;  /* 0x4b8000000202d820 */ /* 0x000fe20000400000 */
[----:B------:R-:W-:Y:S01]  /*04b0*/  @!P4 FMUL R0, R0, 16777216 ;  /* 0x4b8000000000c820 */ /* 0x000fe20000400000 */
[----:B------:R-:W-:Y:S01]  /*04c0*/  @!P3 FMUL R22, R22, 16777216 ;  /* 0x4b8000001616b820 */ /* 0x000fe20000400000 */
[----:B------:R-:W-:Y:S01]  /*04d0*/  FADD R4, -R8, R4 ;  /* 0x0000000408047221 */ /* 0x000fe20000000100 */
[----:B------:R-:W-:Y:S01]  /*04e0*/  FADD R6, -R10, R6 ;  /* 0x000000060a067221 */ /* 0x000fe20000000100 */
[----:B------:R-:W-:Y:S01]  /*04f0*/  FADD R7, -R11, R7 ;  /* 0x000000070b077221 */ /* 0x000fe20000000100 */
[----:B-1----:R-:W-:Y:S01]  /*0500*/  FMUL R24, R24, R9 ;  /* 0x0000000918187220 */ /* 0x002fe20000400000 */
[----:B------:R-:W-:Y:S01]  /*0510*/  FMUL R25, R25, R2 ;  /* 0x0000000219197220 */ /* 0x000fe20000400000 */
[----:B------:R-:W-:Y:S01]  /*0520*/  FMUL R23, R23, R22 ;  /* 0x0000001617177220 */ /* 0x000fe20000400000 */
[----:B---3--:R-:W-:Y:S01]  /*0530*/  FMUL R0, R29, R0 ;  /* 0x000000001d007220 */ /* 0x008fe20000400000 */
[----:B------:R-:W-:Y:S01]  /*0540*/  FMUL R24, R24, R7 ;  /* 0x0000000718187220 */ /* 0x000fe20000400000 */
[----:B------:R-:W-:Y:S01]  /*0550*/  FMUL R25, R25, R6 ;  /* 0x0000000619197220 */ /* 0x000fe20000400000 */
[----:B------:R-:W-:Y:S01]  /*0560*/  FMUL R23, R23, R4 ;  /* 0x0000000417177220 */ /* 0x000fe20000400000 */
[----:B------:R-:W-:Y:S01]  /*0570*/  FMUL R0, R0, R5 ;  /* 0x0000000500007220 */ /* 0x000fe20000400000 */
[----:B--2---:R-:W-:Y:S01]  /*0580*/  FFMA R15, R24, R15, R19 ;  /* 0x0000000f180f7223 */ /* 0x004fe20000000013 */
[----:B------:R-:W-:Y:S01]  /*0590*/  FFMA R14, R25, R14, R18 ;  /* 0x0000000e190e7223 */ /* 0x000fe20000000012 */
[----:B------:R-:W-:Y:S01]  /*05a0*/  FFMA R12, R23, R12, R16 ;  /* 0x0000000c170c7223 */ /* 0x000fe20000000010 */
[----:B------:R-:W-:-:S02]  /*05b0*/  FFMA R0, R0, R13, R17 ;  /* 0x0000000d00007223 */ /* 0x000fc40000000011 */
[----:B------:R-:W-:Y:S02]  /*05c0*/  FSETP.GEU.AND P1, PT, R15, RZ, PT ;  /* 0x000000ff0f00720b */ /* 0x000fe40003f2e000 */
[----:B------:R-:W-:Y:S02]  /*05d0*/  FSETP.GEU.AND P2, PT, R14, RZ, PT ;  /* 0x000000ff0e00720b */ /* 0x000fe40003f4e000 */
[----:B------:R-:W-:Y:S02]  /*05e0*/  FSETP.GEU.AND P3, PT, R0, RZ, PT ;  /* 0x000000ff0000720b */ /* 0x000fe40003f6e000 */
[----:B------:R-:W-:Y:S01]  /*05f0*/  FSETP.GEU.AND P4, PT, R12, RZ, PT ;  /* 0x000000ff0c00720b */ /* 0x000fe20003f8e000 */
[----:B0-----:R-:W-:Y:S01]  /*0600*/  IMAD.WIDE R20, R3, 0x4, R20 ;  /* 0x0000000403147825 */ /* 0x001fe200078e0214 */
[----:B------:R-:W-:Y:S02]  /*0610*/  SEL R15, R15, RZ, P1 ;  /* 0x000000ff0f0f7207 */ /* 0x000fe40000800000 */
[----:B------:R-:W-:-:S02]  /*0620*/  SEL R14, R14, RZ, P2 ;  /* 0x000000ff0e0e7207 */ /* 0x000fc40001000000 */
[----:B------:R-:W-:Y:S02]  /*0630*/  SEL R13, R0, RZ, P3 ;  /* 0x000000ff000d7207 */ /* 0x000fe40001800000 */
[----:B------:R-:W-:Y:S01]  /*0640*/  SEL R12, R12, RZ, P4 ;  /* 0x000000ff0c0c7207 */ /* 0x000fe20002000000 */
[----:B------:R-:W-:Y:S06]  /*0650*/  @P0 EXIT ;  /* 0x000000000000094d */ /* 0x000fec0003800000 */
[----:B------:R-:W-:Y:S01]  /*0660*/  STG.E.128 desc[UR4][R20.64], R12 ;  /* 0x0000000c14007986 */ /* 0x000fe2000c101d04 */
[----:B------:R-:W-:Y:S05]  /*0670*/  EXIT ;  /* 0x000000000000794d */ /* 0x000fea0003800000 */
.L_x_0:
[----:B------:R-:W-:-:S00]  /*0680*/  BRA `(.L_x_0) ;  /* 0xfffffffc00fc7947 */ /* 0x000fc0000383ffff */
[----:B------:R-:W-:-:S00]  /*0690*/  NOP ;  /* 0x0000000000007918 */ /* 0x000fc00000000000 */
        /* <DEDUP_REMOVED lines=14> */
.L_x_1:


//--------------------- .nv.global.init           --------------------------
	.section	.nv.global.init,"aw",@progbits
.nv.global.init:
	.type		_$_str,@object
	.size		_$_str,(_$_str_$_2 - _$_str)
_$_str:
        /*0000*/ 	.byte	0x5f, 0x5f, 0x43, 0x55, 0x44, 0x41, 0x5f, 0x46, 0x54, 0x5a, 0x00
	.type		_$_str_$_2,@object
	.size		_$_str_$_2,(.L_1 - _$_str_$_2)
_$_str_$_2:
        /*000b*/ 	.byte	0x5f, 0x5f, 0x43, 0x55, 0x44, 0x41, 0x5f, 0x50, 0x52, 0x45, 0x43, 0x5f, 0x53, 0x51, 0x52, 0x54
        /*001b*/ 	.byte	0x00
.L_1:


//--------------------- .nv.constant0.triton_poi_fused__native_batch_norm_legit_no_training_relu_24 --------------------------
	.section	.nv.constant0.triton_poi_fused__native_batch_norm_legit_no_training_relu_24,"a",@progbits
	.sectionflags	@""
	.align	4
.nv.constant0.triton_poi_fused__native_batch_norm_legit_no_training_relu_24:
	.zero		580
